	.headerflags	@"EF_CUDA_TEXMODE_UNIFIED EF_CUDA_64BIT_ADDRESS EF_CUDA_ACCELERATORS EF_CUDA_SM90 EF_CUDA_VIRTUAL_SM(EF_CUDA_SM90)"
	.elftype	@"ET_EXEC"


//--------------------- .nv.info                  --------------------------
	.section	.nv.info,"",@"SHT_CUDA_INFO"
	.align	4


	//----- nvinfo : EIATTR_REGCOUNT
	.align		4
        /*0000*/ 	.byte	0x04, 0x2f
        /*0002*/ 	.short	(.L_1 - .L_0)
	.align		4
.L_0:
        /*0004*/ 	.word	index@(triton_poi_fused_repeat_1)
        /*0008*/ 	.word	0x00000012


	//----- nvinfo : EIATTR_MIN_STACK_SIZE
	.align		4
.L_1:
        /*000c*/ 	.byte	0x04, 0x12
        /*000e*/ 	.short	(.L_3 - .L_2)
	.align		4
.L_2:
        /*0010*/ 	.word	index@(triton_poi_fused_repeat_1)
        /*0014*/ 	.word	0x00000000


	//----- nvinfo : EIATTR_FRAME_SIZE
	.align		4
.L_3:
        /*0018*/ 	.byte	0x04, 0x11
        /*001a*/ 	.short	(.L_5 - .L_4)
	.align		4
.L_4:
        /*001c*/ 	.word	index@(triton_poi_fused_repeat_1)
        /*0020*/ 	.word	0x00000000


	//----- nvinfo : EIATTR_MIN_STACK_SIZE
	.align		4
.L_5:
        /*0024*/ 	.byte	0x04, 0x12
        /*0026*/ 	.short	(.L_7 - .L_6)
	.align		4
.L_6:
        /*0028*/ 	.word	index@(triton_poi_fused_repeat_1)
        /*002c*/ 	.word	0x00000000
.L_7:


//--------------------- .nv.info.triton_poi_fused_repeat_1 --------------------------
	.section	.nv.info.triton_poi_fused_repeat_1,"",@"SHT_CUDA_INFO"
	.sectionflags	@""
	.align	4


	//----- nvinfo : EIATTR_CUDA_API_VERSION
	.align		4
        /*0000*/ 	.byte	0x04, 0x37
        /*0002*/ 	.short	(.L_9 - .L_8)
.L_8:
        /*0004*/ 	.word	0x0000007c


	//----- nvinfo : EIATTR_KPARAM_INFO
	.align		4
.L_9:
        /*0008*/ 	.byte	0x04, 0x17
        /*000a*/ 	.short	(.L_11 - .L_10)
.L_10:
        /*000c*/ 	.word	0x00000000
        /*0010*/ 	.short	0x0003
        /*0012*/ 	.short	0x0018
        /*0014*/ 	.byte	0x00, 0xf0, 0x11, 0x00


	//----- nvinfo : EIATTR_KPARAM_INFO
	.align		4
.L_11:
        /*0018*/ 	.byte	0x04, 0x17
        /*001a*/ 	.short	(.L_13 - .L_12)
.L_12:
        /*001c*/ 	.word	0x00000000
        /*0020*/ 	.short	0x0002
        /*0022*/ 	.short	0x0010
        /*0024*/ 	.byte	0x00, 0xf4, 0x21, 0x00


	//----- nvinfo : EIATTR_KPARAM_INFO
	.align		4
.L_13:
        /*0028*/ 	.byte	0x04, 0x17
        /*002a*/ 	.short	(.L_15 - .L_14)
.L_14:
        /*002c*/ 	.word	0x00000000
        /*0030*/ 	.short	0x0001
        /*0032*/ 	.short	0x0008
        /*0034*/ 	.byte	0x00, 0xf4, 0x21, 0x00


	//----- nvinfo : EIATTR_KPARAM_INFO
	.align		4
.L_15:
        /*0038*/ 	.byte	0x04, 0x17
        /*003a*/ 	.short	(.L_17 - .L_16)
.L_16:
        /*003c*/ 	.word	0x00000000
        /*0040*/ 	.short	0x0000
        /*0042*/ 	.short	0x0000
        /*0044*/ 	.byte	0x00, 0xf4, 0x21, 0x00


	//----- nvinfo : EIATTR_SPARSE_MMA_MASK
	.align		4
.L_17:
        /*0048*/ 	.byte	0x03, 0x50
        /*004a*/ 	.short	0x0000


	//----- nvinfo : EIATTR_MAXREG_COUNT
	.align		4
        /*004c*/ 	.byte	0x03, 0x1b
        /*004e*/ 	.short	0x00ff


	//----- nvinfo : EIATTR_EXIT_INSTR_OFFSETS
	.align		4
        /*0050*/ 	.byte	0x04, 0x1c
        /*0052*/ 	.short	(.L_19 - .L_18)


	//   ....[0]....
.L_18:
        /*0054*/ 	.word	0x00000360


	//----- nvinfo : EIATTR_REQNTID
	.align		4
.L_19:
        /*0058*/ 	.byte	0x04, 0x10
        /*005a*/ 	.short	(.L_21 - .L_20)
.L_20:
        /*005c*/ 	.word	0x00000080
        /*0060*/ 	.word	0x00000001
        /*0064*/ 	.word	0x00000001


	//----- nvinfo : EIATTR_CBANK_PARAM_SIZE
	.align		4
.L_21:
        /*0068*/ 	.byte	0x03, 0x19
        /*006a*/ 	.short	0x001c


	//----- nvinfo : EIATTR_PARAM_CBANK
	.align		4
        /*006c*/ 	.byte	0x04, 0x0a
        /*006e*/ 	.short	(.L_23 - .L_22)
	.align		4
.L_22:
        /*0070*/ 	.word	index@(.nv.constant0.triton_poi_fused_repeat_1)
        /*0074*/ 	.short	0x0210
        /*0076*/ 	.short	0x001c


	//----- nvinfo : EIATTR_SW_WAR
	.align		4
.L_23:
        /*0078*/ 	.byte	0x04, 0x36
        /*007a*/ 	.short	(.L_25 - .L_24)
.L_24:
        /*007c*/ 	.word	0x00000008
.L_25:


//--------------------- .nv.callgraph             --------------------------
	.section	.nv.callgraph,"",@"SHT_CUDA_CALLGRAPH"
	.align	4
	.sectionentsize	8
	.align		4
        /*0000*/ 	.word	0x00000000
	.align		4
        /*0004*/ 	.word	0xffffffff
	.align		4
        /*0008*/ 	.word	0x00000000
	.align		4
        /*000c*/ 	.word	0xfffffffe
	.align		4
        /*0010*/ 	.word	0x00000000
	.align		4
        /*0014*/ 	.word	0xfffffffd
	.align		4
        /*0018*/ 	.word	0x00000000
	.align		4
        /*001c*/ 	.word	0xfffffffc


//--------------------- .text.triton_poi_fused_repeat_1 --------------------------
	.section	.text.triton_poi_fused_repeat_1,"ax",@progbits
	.align	128
        .global         triton_poi_fused_repeat_1
        .type           triton_poi_fused_repeat_1,@function
        .size           triton_poi_fused_repeat_1,(.L_x_1 - triton_poi_fused_repeat_1)
        .other          triton_poi_fused_repeat_1,@"STO_CUDA_ENTRY STV_DEFAULT"
triton_poi_fused_repeat_1:
.text.triton_poi_fused_repeat_1:
[----:B------:R-:W-:Y:S01]  /*0000*/  LDC R1, c[0x0][0x28] ;  /* 0x00000a00ff017b82 */ /* 0x000fe20000000800 */
[----:B------:R-:W1:Y:S01]  /*0010*/  S2R R0, SR_TID.X ;  /* 0x0000000000007919 */ /* 0x000e620000002100 */
[----:B------:R-:W-:Y:S01]  /*0020*/  ULDC.64 UR4, c[0x0][0x218] ;  /* 0x0000860000047ab9 */ /* 0x000fe20000000a00 */
[----:B------:R-:W2:Y:S01]  /*0030*/  S2R R3, SR_CTAID.X ;  /* 0x0000000000037919 */ /* 0x000ea20000002500 */
[----:B-1----:R-:W-:Y:S01]  /*0040*/  IMAD.SHL.U32 R0, R0, 0x2, RZ ;  /* 0x0000000200007824 */ /* 0x002fe200078e00ff */
[----:B--2---:R-:W-:-:S04]  /*0050*/  SHF.R.S32.HI R5, RZ, 0x17, R3 ;  /* 0x00000017ff057819 */ /* 0x004fc80000011403 */
[----:B------:R-:W-:Y:S02]  /*0060*/  LOP3.LUT R0, R0, 0xfe, RZ, 0xc0, !PT ;  /* 0x000000fe00007812 */ /* 0x000fe400078ec0ff */
[----:B------:R-:W-:-:S03]  /*0070*/  SGXT R5, R5, 0x1 ;  /* 0x000000010505781a */ /* 0x000fc60000000200 */
[----:B------:R-:W-:Y:S02]  /*0080*/  IMAD R0, R3, 0x100, R0 ;  /* 0x0000010003007824 */ /* 0x000fe400078e0200 */
[----:B------:R-:W1:Y:S03]  /*0090*/  LDC.64 R2, c[0x0][0x210] ;  /* 0x00008400ff027b82 */ /* 0x000e660000000a00 */
[CC--:B------:R-:W-:Y:S02]  /*00a0*/  LEA.HI R7, R5.reuse, R0.reuse, RZ, 0x2 ;  /* 0x0000000005077211 */ /* 0x0c0fe400078f10ff */
[----:B------:R-:W-:Y:S02]  /*00b0*/  LEA.HI R4, R5, R0, RZ, 0x4 ;  /* 0x0000000005047211 */ /* 0x000fe400078f20ff */
[----:B------:R-:W-:Y:S02]  /*00c0*/  SHF.R.S32.HI R8, RZ, 0x2, R7 ;  /* 0x00000002ff087819 */ /* 0x000fe40000011407 */
[----:B------:R-:W-:-:S02]  /*00d0*/  SHF.R.S32.HI R6, RZ, 0x4, R4 ;  /* 0x00000004ff067819 */ /* 0x000fc40000011404 */
[----:B------:R-:W-:Y:S01]  /*00e0*/  SHF.R.S32.HI R9, RZ, 0x1f, R4 ;  /* 0x0000001fff097819 */ /* 0x000fe20000011404 */
[----:B------:R-:W-:Y:S01]  /*00f0*/  VIADD R4, R0, 0x1 ;  /* 0x0000000100047836 */ /* 0x000fe20000000000 */
[----:B------:R-:W-:Y:S02]  /*0100*/  LEA.HI R10, R8, R8, RZ, 0x2 ;  /* 0x00000008080a7211 */ /* 0x000fe400078f10ff */
[----:B------:R-:W-:Y:S02]  /*0110*/  LEA.HI R9, R9, R6, RZ, 0x9 ;  /* 0x0000000609097211 */ /* 0x000fe400078f48ff */
[----:B------:R-:W-:Y:S02]  /*0120*/  LOP3.LUT R11, R10, 0xfffffc, RZ, 0xc0, !PT ;  /* 0x00fffffc0a0b7812 */ /* 0x000fe400078ec0ff */
[----:B------:R-:W-:Y:S02]  /*0130*/  LEA.HI R5, R5, R4, RZ, 0x2 ;  /* 0x0000000405057211 */ /* 0x000fe400078f10ff */
[----:B------:R-:W-:Y:S01]  /*0140*/  LOP3.LUT R9, R9, 0xfffffe00, RZ, 0xc0, !PT ;  /* 0xfffffe0009097812 */ /* 0x000fe200078ec0ff */
[----:B------:R-:W-:Y:S01]  /*0150*/  IMAD.IADD R11, R8, 0x1, -R11 ;  /* 0x00000001080b7824 */ /* 0x000fe200078e0a0b */
[----:B------:R-:W-:-:S02]  /*0160*/  LOP3.LUT R5, R5, 0xfffffc, RZ, 0xc0, !PT ;  /* 0x00fffffc05057812 */ /* 0x000fc400078ec0ff */
[----:B------:R-:W-:Y:S01]  /*0170*/  LOP3.LUT R7, R7, 0xfffffc, RZ, 0xc0, !PT ;  /* 0x00fffffc07077812 */ /* 0x000fe200078ec0ff */
[----:B------:R-:W-:Y:S02]  /*0180*/  IMAD.IADD R6, R6, 0x1, -R9 ;  /* 0x0000000106067824 */ /* 0x000fe400078e0a09 */
[----:B------:R-:W-:Y:S02]  /*0190*/  IMAD.SHL.U32 R11, R11, 0x100, RZ ;  /* 0x000001000b0b7824 */ /* 0x000fe400078e00ff */
[----:B------:R-:W-:Y:S01]  /*01a0*/  IMAD.IADD R5, R4, 0x1, -R5 ;  /* 0x0000000104057824 */ /* 0x000fe200078e0a05 */
[--C-:B------:R-:W-:Y:S01]  /*01b0*/  SHF.R.S32.HI R4, RZ, 0x1f, R6.reuse ;  /* 0x0000001fff047819 */ /* 0x100fe20000011406 */
[----:B------:R-:W-:Y:S01]  /*01c0*/  IMAD.IADD R7, R0, 0x1, -R7 ;  /* 0x0000000100077824 */ /* 0x000fe200078e0a07 */
[----:B------:R-:W-:Y:S01]  /*01d0*/  IADD3 R8, P2, R6, R11, RZ ;  /* 0x0000000b06087210 */ /* 0x000fe20007f5e0ff */
[--C-:B------:R-:W-:Y:S01]  /*01e0*/  IMAD R9, R5, 0x100, R6.reuse ;  /* 0x0000010005097824 */ /* 0x100fe200078e0206 */
[C---:B------:R-:W-:Y:S01]  /*01f0*/  ISETP.GE.AND P0, PT, R6.reuse, 0x100, PT ;  /* 0x000001000600780c */ /* 0x040fe20003f06270 */
[----:B------:R-:W-:Y:S01]  /*0200*/  IMAD R7, R7, 0x100, R6 ;  /* 0x0000010007077824 */ /* 0x000fe200078e0206 */
[----:B------:R-:W-:-:S02]  /*0210*/  ISETP.GT.AND P1, PT, R6, 0xff, PT ;  /* 0x000000ff0600780c */ /* 0x000fc40003f24270 */
[----:B------:R-:W-:Y:S01]  /*0220*/  LEA.HI.X.SX32 R13, R11, R4, 0x1, P2 ;  /* 0x000000040b0d7211 */ /* 0x000fe200010f0eff */
[--C-:B-1----:R-:W-:Y:S01]  /*0230*/  IMAD.WIDE R4, R7, 0x4, R2.reuse ;  /* 0x0000000407047825 */ /* 0x102fe200078e0202 */
[C---:B------:R-:W-:Y:S02]  /*0240*/  LEA R6, P2, R8.reuse, UR4, 0x2 ;  /* 0x0000000408067c11 */ /* 0x040fe4000f8410ff */
[----:B------:R-:W-:Y:S01]  /*0250*/  CS2R R10, SRZ ;  /* 0x00000000000a7805 */ /* 0x000fe2000001ff00 */
[----:B------:R-:W-:Y:S01]  /*0260*/  IMAD.WIDE R2, R9, 0x4, R2 ;  /* 0x0000000409027825 */ /* 0x000fe200078e0202 */
[----:B------:R-:W-:Y:S02]  /*0270*/  LEA.HI.X R7, R8, UR5, R13, 0x2, P2 ;  /* 0x0000000508077c11 */ /* 0x000fe400090f140d */
[----:B------:R-:W-:Y:S01]  /*0280*/  CS2R R12, SRZ ;  /* 0x00000000000c7805 */ /* 0x000fe2000001ff00 */
[----:B------:R-:W-:Y:S01]  /*0290*/  ULDC.64 UR4, c[0x0][0x208] ;  /* 0x0000820000047ab9 */ /* 0x000fe20000000a00 */
[----:B------:R-:W1:Y:S01]  /*02a0*/  LDC.64 R8, c[0x0][0x220] ;  /* 0x00008800ff087b82 */ /* 0x000e620000000a00 */
[----:B------:R-:W2:Y:S04]  /*02b0*/  @!P0 LDG.E.EL R10, desc[UR4][R4.64] ;  /* 0x00000004040a8981 */ /* 0x000ea8000c2e1900 */
[----:B------:R-:W3:Y:S04]  /*02c0*/  @P1 LDG.E.EL R12, desc[UR4][R6.64+-0x400] ;  /* 0xfffc0004060c1981 */ /* 0x000ee8000c2e1900 */
[----:B------:R-:W4:Y:S04]  /*02d0*/  @!P0 LDG.E.EL R11, desc[UR4][R2.64] ;  /* 0x00000004020b8981 */ /* 0x000f28000c2e1900 */
[----:B------:R-:W5:Y:S01]  /*02e0*/  @P1 LDG.E.EL R13, desc[UR4][R6.64+-0x400] ;  /* 0xfffc0004060d1981 */ /* 0x000f62000c2e1900 */
[----:B-1----:R-:W-:Y:S01]  /*02f0*/  IMAD.WIDE R8, R0, 0x4, R8 ;  /* 0x0000000400087825 */ /* 0x002fe200078e0208 */
[----:B--2---:R-:W-:-:S02]  /*0300*/  SEL R10, R10, RZ, !P0 ;  /* 0x000000ff0a0a7207 */ /* 0x004fc40004000000 */
[----:B---3--:R-:W-:Y:S02]  /*0310*/  SEL R15, R12, RZ, P1 ;  /* 0x000000ff0c0f7207 */ /* 0x008fe40000800000 */
[----:B----4-:R-:W-:Y:S02]  /*0320*/  SEL R11, R11, RZ, !P0 ;  /* 0x000000ff0b0b7207 */ /* 0x010fe40004000000 */
[----:B------:R-:W-:Y:S02]  /*0330*/  SEL R10, R10, R15, !P0 ;  /* 0x0000000f0a0a7207 */ /* 0x000fe40004000000 */
[----:B-----5:R-:W-:-:S05]  /*0340*/  @P0 SEL R11, R13, RZ, P1 ;  /* 0x000000ff0d0b0207 */ /* 0x020fca0000800000 */
[----:B------:R-:W-:Y:S01]  /*0350*/  STG.E.64 desc[UR4][R8.64], R10 ;  /* 0x0000000a08007986 */ /* 0x000fe2000c101b04 */
[----:B------:R-:W-:Y:S05]  /*0360*/  EXIT ;  /* 0x000000000000794d */ /* 0x000fea0003800000 */
.L_x_0:
[----:B------:R-:W-:-:S00]  /*0370*/  BRA `(.L_x_0) ;  /* 0xfffffffc00fc7947 */ /* 0x000fc0000383ffff */
[----:B------:R-:W-:-:S00]  /*0380*/  NOP ;  /* 0x0000000000007918 */ /* 0x000fc00000000000 */
[----:B------:R-:W-:-:S00]  /*0390*/  NOP ;  /* 0x0000000000007918 */ /* 0x000fc00000000000 */
[----:B------:R-:W-:-:S00]  /*03a0*/  NOP ;  /* 0x0000000000007918 */ /* 0x000fc00000000000 */
[----:B------:R-:W-:-:S00]  /*03b0*/  NOP ;  /* 0x0000000000007918 */ /* 0x000fc00000000000 */
[----:B------:R-:W-:-:S00]  /*03c0*/  NOP ;  /* 0x0000000000007918 */ /* 0x000fc00000000000 */
[----:B------:R-:W-:-:S00]  /*03d0*/  NOP ;  /* 0x0000000000007918 */ /* 0x000fc00000000000 */
[----:B------:R-:W-:-:S00]  /*03e0*/  NOP ;  /* 0x0000000000007918 */ /* 0x000fc00000000000 */
[----:B------:R-:W-:-:S00]  /*03f0*/  NOP ;  /* 0x0000000000007918 */ /* 0x000fc00000000000 */
.L_x_1:


//--------------------- .nv.constant0.triton_poi_fused_repeat_1 --------------------------
	.section	.nv.constant0.triton_poi_fused_repeat_1,"a",@progbits
	.sectionflags	@""
	.align	4
.nv.constant0.triton_poi_fused_repeat_1:
	.zero		556
